//
// Generated by NVIDIA NVVM Compiler
//
// Compiler Build ID: CL-36424714
// Cuda compilation tools, release 13.0, V13.0.88
// Based on NVVM 20.0.0
//

.version 9.0
.target sm_100
.address_size 64

	// .globl	_Z21multiply_layer_kernelPfS_mS_m

.visible .entry _Z21multiply_layer_kernelPfS_mS_m(
	.param .u64 .ptr .align 1 _Z21multiply_layer_kernelPfS_mS_m_param_0,
	.param .u64 .ptr .align 1 _Z21multiply_layer_kernelPfS_mS_m_param_1,
	.param .u64 _Z21multiply_layer_kernelPfS_mS_m_param_2,
	.param .u64 .ptr .align 1 _Z21multiply_layer_kernelPfS_mS_m_param_3,
	.param .u64 _Z21multiply_layer_kernelPfS_mS_m_param_4
)
{
	.reg .pred 	%p<12>;
	.reg .b32 	%r<5>;
	.reg .b32 	%f<55>;
	.reg .b64 	%rd<68>;

	ld.param.u64 	%rd26, [_Z21multiply_layer_kernelPfS_mS_m_param_0];
	ld.param.u64 	%rd27, [_Z21multiply_layer_kernelPfS_mS_m_param_1];
	ld.param.u64 	%rd23, [_Z21multiply_layer_kernelPfS_mS_m_param_2];
	ld.param.u64 	%rd24, [_Z21multiply_layer_kernelPfS_mS_m_param_3];
	ld.param.u64 	%rd25, [_Z21multiply_layer_kernelPfS_mS_m_param_4];
	cvta.to.global.u64 	%rd1, %rd27;
	cvta.to.global.u64 	%rd2, %rd26;
	mov.u32 	%r1, %ctaid.x;
	mov.u32 	%r2, %ntid.x;
	mov.u32 	%r3, %tid.x;
	mad.lo.s32 	%r4, %r1, %r2, %r3;
	cvt.s64.s32 	%rd3, %r4;
	setp.le.u64 	%p1, %rd25, %rd3;
	setp.eq.s64 	%p2, %rd23, 0;
	or.pred  	%p3, %p1, %p2;
	@%p3 bra 	$L__BB0_12;
	cvta.to.global.u64 	%rd29, %rd24;
	shl.b64 	%rd30, %rd3, 2;
	add.s64 	%rd4, %rd29, %rd30;
	ld.global.f32 	%f52, [%rd4];
	add.s64 	%rd31, %rd23, -1;
	and.b64  	%rd5, %rd23, 7;
	setp.lt.u64 	%p4, %rd31, 7;
	mov.b64 	%rd66, 0;
	@%p4 bra 	$L__BB0_4;
	and.b64  	%rd66, %rd23, -8;
	add.s64 	%rd63, %rd1, %rd30;
	shl.b64 	%rd8, %rd25, 5;
	add.s64 	%rd62, %rd2, 16;
	shl.b64 	%rd10, %rd25, 2;
	mov.u64 	%rd64, %rd66;
$L__BB0_3:
	.pragma "nounroll";
	ld.global.f32 	%f9, [%rd62+-16];
	ld.global.f32 	%f10, [%rd63];
	fma.rn.f32 	%f11, %f9, %f10, %f52;
	st.global.f32 	[%rd4], %f11;
	ld.global.f32 	%f12, [%rd62+-12];
	add.s64 	%rd33, %rd63, %rd10;
	ld.global.f32 	%f13, [%rd33];
	fma.rn.f32 	%f14, %f12, %f13, %f11;
	st.global.f32 	[%rd4], %f14;
	ld.global.f32 	%f15, [%rd62+-8];
	add.s64 	%rd34, %rd33, %rd10;
	ld.global.f32 	%f16, [%rd34];
	fma.rn.f32 	%f17, %f15, %f16, %f14;
	st.global.f32 	[%rd4], %f17;
	ld.global.f32 	%f18, [%rd62+-4];
	add.s64 	%rd35, %rd34, %rd10;
	ld.global.f32 	%f19, [%rd35];
	fma.rn.f32 	%f20, %f18, %f19, %f17;
	st.global.f32 	[%rd4], %f20;
	ld.global.f32 	%f21, [%rd62];
	add.s64 	%rd36, %rd35, %rd10;
	ld.global.f32 	%f22, [%rd36];
	fma.rn.f32 	%f23, %f21, %f22, %f20;
	st.global.f32 	[%rd4], %f23;
	ld.global.f32 	%f24, [%rd62+4];
	add.s64 	%rd37, %rd36, %rd10;
	ld.global.f32 	%f25, [%rd37];
	fma.rn.f32 	%f26, %f24, %f25, %f23;
	st.global.f32 	[%rd4], %f26;
	ld.global.f32 	%f27, [%rd62+8];
	add.s64 	%rd38, %rd37, %rd10;
	ld.global.f32 	%f28, [%rd38];
	fma.rn.f32 	%f29, %f27, %f28, %f26;
	st.global.f32 	[%rd4], %f29;
	ld.global.f32 	%f30, [%rd62+12];
	add.s64 	%rd39, %rd38, %rd10;
	ld.global.f32 	%f31, [%rd39];
	fma.rn.f32 	%f52, %f30, %f31, %f29;
	st.global.f32 	[%rd4], %f52;
	add.s64 	%rd64, %rd64, -8;
	add.s64 	%rd63, %rd63, %rd8;
	add.s64 	%rd62, %rd62, 32;
	setp.ne.s64 	%p5, %rd64, 0;
	@%p5 bra 	$L__BB0_3;
$L__BB0_4:
	setp.eq.s64 	%p6, %rd5, 0;
	@%p6 bra 	$L__BB0_12;
	and.b64  	%rd18, %rd23, 3;
	setp.lt.u64 	%p7, %rd5, 4;
	@%p7 bra 	$L__BB0_7;
	shl.b64 	%rd40, %rd66, 2;
	add.s64 	%rd41, %rd2, %rd40;
	ld.global.f32 	%f32, [%rd41];
	mad.lo.s64 	%rd42, %rd66, %rd25, %rd3;
	shl.b64 	%rd43, %rd42, 2;
	add.s64 	%rd44, %rd1, %rd43;
	ld.global.f32 	%f33, [%rd44];
	fma.rn.f32 	%f34, %f32, %f33, %f52;
	st.global.f32 	[%rd4], %f34;
	ld.global.f32 	%f35, [%rd41+4];
	shl.b64 	%rd45, %rd25, 2;
	add.s64 	%rd46, %rd44, %rd45;
	ld.global.f32 	%f36, [%rd46];
	fma.rn.f32 	%f37, %f35, %f36, %f34;
	st.global.f32 	[%rd4], %f37;
	ld.global.f32 	%f38, [%rd41+8];
	add.s64 	%rd47, %rd46, %rd45;
	ld.global.f32 	%f39, [%rd47];
	fma.rn.f32 	%f40, %f38, %f39, %f37;
	st.global.f32 	[%rd4], %f40;
	ld.global.f32 	%f41, [%rd41+12];
	add.s64 	%rd48, %rd47, %rd45;
	ld.global.f32 	%f42, [%rd48];
	fma.rn.f32 	%f52, %f41, %f42, %f40;
	st.global.f32 	[%rd4], %f52;
	add.s64 	%rd66, %rd66, 4;
$L__BB0_7:
	setp.eq.s64 	%p8, %rd18, 0;
	@%p8 bra 	$L__BB0_12;
	setp.eq.s64 	%p9, %rd18, 1;
	@%p9 bra 	$L__BB0_10;
	shl.b64 	%rd49, %rd66, 2;
	add.s64 	%rd50, %rd2, %rd49;
	ld.global.f32 	%f43, [%rd50];
	mad.lo.s64 	%rd51, %rd66, %rd25, %rd3;
	shl.b64 	%rd52, %rd51, 2;
	add.s64 	%rd53, %rd1, %rd52;
	ld.global.f32 	%f44, [%rd53];
	fma.rn.f32 	%f45, %f43, %f44, %f52;
	st.global.f32 	[%rd4], %f45;
	ld.global.f32 	%f46, [%rd50+4];
	shl.b64 	%rd54, %rd25, 2;
	add.s64 	%rd55, %rd53, %rd54;
	ld.global.f32 	%f47, [%rd55];
	fma.rn.f32 	%f52, %f46, %f47, %f45;
	st.global.f32 	[%rd4], %f52;
	add.s64 	%rd66, %rd66, 2;
$L__BB0_10:
	and.b64  	%rd56, %rd23, 1;
	setp.eq.b64 	%p10, %rd56, 1;
	not.pred 	%p11, %p10;
	@%p11 bra 	$L__BB0_12;
	shl.b64 	%rd57, %rd66, 2;
	add.s64 	%rd58, %rd2, %rd57;
	ld.global.f32 	%f48, [%rd58];
	mad.lo.s64 	%rd59, %rd66, %rd25, %rd3;
	shl.b64 	%rd60, %rd59, 2;
	add.s64 	%rd61, %rd1, %rd60;
	ld.global.f32 	%f49, [%rd61];
	fma.rn.f32 	%f50, %f48, %f49, %f52;
	st.global.f32 	[%rd4], %f50;
$L__BB0_12:
	ret;

}


// ===== COMPILED SASS (sm_100) =====

	.target	sm_100

	.elftype	@"ET_EXEC"


//--------------------- .note.nv.tkinfo           --------------------------
	.section	.note.nv.tkinfo,"",@"SHT_NOTE"
	.sectionflags	@"SHF_NOTE_NV_TKINFO"
	.tkinfo
        /*0018*/ 	.word	0x00000002
        /*0030*/ 	.string	""
        /*0030*/ 	.string	"ptxas"
        /*0030*/ 	.string	"Cuda compilation tools, release 13.0, V13.0.88"
        /*0030*/ 	.string	"Build cuda_13.0.r13.0/compiler.36424714_0"
        /*0030*/ 	.string	"-arch sm_100 -m 64 "



//--------------------- .note.nv.cuinfo           --------------------------
	.section	.note.nv.cuinfo,"",@"SHT_NOTE"
	.sectionflags	@"SHF_NOTE_NV_CUINFO"
        /*0018*/ 	.short	0x0002
        /*001a*/ 	.short	0x0064
        /*001c*/ 	.short	0x0082
	.zero		2


//--------------------- .nv.info                  --------------------------
	.section	.nv.info,"",@"SHT_CUDA_INFO"
	.align	4


	//----- nvinfo : EIATTR_REGCOUNT
	.align		4
        /*0000*/ 	.byte	0x04, 0x2f
        /*0002*/ 	.short	(.L_1 - .L_0)
	.align		4
.L_0:
        /*0004*/ 	.word	index@(_Z21multiply_layer_kernelPfS_mS_m)
        /*0008*/ 	.word	0x00000020


	//----- nvinfo : EIATTR_FRAME_SIZE
	.align		4
.L_1:
        /*000c*/ 	.byte	0x04, 0x11
        /*000e*/ 	.short	(.L_3 - .L_2)
	.align		4
.L_2:
        /*0010*/ 	.word	index@(_Z21multiply_layer_kernelPfS_mS_m)
        /*0014*/ 	.word	0x00000000


	//----- nvinfo : EIATTR_MIN_STACK_SIZE
	.align		4
.L_3:
        /*0018*/ 	.byte	0x04, 0x12
        /*001a*/ 	.short	(.L_5 - .L_4)
	.align		4
.L_4:
        /*001c*/ 	.word	index@(_Z21multiply_layer_kernelPfS_mS_m)
        /*0020*/ 	.word	0x00000000
.L_5:


//--------------------- .nv.compat                --------------------------
	.section	.nv.compat,"",@"SHT_CUDA_COMPAT_INFO"
	.align	4
        /*0000*/ 	.byte	0x02, 0x09, 0x00, 0x00, 0x02, 0x02, 0x01, 0x00, 0x02, 0x05, 0x05, 0x00, 0x03, 0x07, 0x01, 0x01
        /*0010*/ 	.byte	0x02, 0x03, 0x00, 0x00, 0x02, 0x06, 0x01, 0x00, 0x04, 0x0b, 0x08, 0x00, 0x09, 0x00, 0x00, 0x00
        /*0020*/ 	.byte	0x00, 0x00, 0x00, 0x00


//--------------------- .nv.info._Z21multiply_layer_kernelPfS_mS_m --------------------------
	.section	.nv.info._Z21multiply_layer_kernelPfS_mS_m,"",@"SHT_CUDA_INFO"
	.sectionflags	@""
	.align	4


	//----- nvinfo : EIATTR_CUDA_API_VERSION
	.align		4
        /*0000*/ 	.byte	0x04, 0x37
        /*0002*/ 	.short	(.L_7 - .L_6)
.L_6:
        /*0004*/ 	.word	0x00000082


	//----- nvinfo : EIATTR_KPARAM_INFO
	.align		4
.L_7:
        /*0008*/ 	.byte	0x04, 0x17
        /*000a*/ 	.short	(.L_9 - .L_8)
.L_8:
        /*000c*/ 	.word	0x00000000
        /*0010*/ 	.short	0x0004
        /*0012*/ 	.short	0x0020
        /*0014*/ 	.byte	0x00, 0xf0, 0x21, 0x00


	//----- nvinfo : EIATTR_KPARAM_INFO
	.align		4
.L_9:
        /*0018*/ 	.byte	0x04, 0x17
        /*001a*/ 	.short	(.L_11 - .L_10)
.L_10:
        /*001c*/ 	.word	0x00000000
        /*0020*/ 	.short	0x0003
        /*0022*/ 	.short	0x0018
        /*0024*/ 	.byte	0x00, 0xf5, 0x21, 0x00


	//----- nvinfo : EIATTR_KPARAM_INFO
	.align		4
.L_11:
        /*0028*/ 	.byte	0x04, 0x17
        /*002a*/ 	.short	(.L_13 - .L_12)
.L_12:
        /*002c*/ 	.word	0x00000000
        /*0030*/ 	.short	0x0002
        /*0032*/ 	.short	0x0010
        /*0034*/ 	.byte	0x00, 0xf0, 0x21, 0x00


	//----- nvinfo : EIATTR_KPARAM_INFO
	.align		4
.L_13:
        /*0038*/ 	.byte	0x04, 0x17
        /*003a*/ 	.short	(.L_15 - .L_14)
.L_14:
        /*003c*/ 	.word	0x00000000
        /*0040*/ 	.short	0x0001
        /*0042*/ 	.short	0x0008
        /*0044*/ 	.byte	0x00, 0xf5, 0x21, 0x00


	//----- nvinfo : EIATTR_KPARAM_INFO
	.align		4
.L_15:
        /*0048*/ 	.byte	0x04, 0x17
        /*004a*/ 	.short	(.L_17 - .L_16)
.L_16:
        /*004c*/ 	.word	0x00000000
        /*0050*/ 	.short	0x0000
        /*0052*/ 	.short	0x0000
        /*0054*/ 	.byte	0x00, 0xf5, 0x21, 0x00


	//----- nvinfo : EIATTR_SPARSE_MMA_MASK
	.align		4
.L_17:
        /*0058*/ 	.byte	0x03, 0x50
        /*005a*/ 	.short	0x0000


	//----- nvinfo : EIATTR_MAXREG_COUNT
	.align		4
        /*005c*/ 	.byte	0x03, 0x1b
        /*005e*/ 	.short	0x00ff


	//----- nvinfo : EIATTR_MERCURY_ISA_VERSION
	.align		4
        /*0060*/ 	.byte	0x03, 0x5f
        /*0062*/ 	.short	0x0101


	//----- nvinfo : EIATTR_VRC_CTA_INIT_COUNT
	.align		4
        /*0064*/ 	.byte	0x02, 0x4a
	.zero		1
	.zero		1


	//----- nvinfo : EIATTR_EXIT_INSTR_OFFSETS
	.align		4
        /*0068*/ 	.byte	0x04, 0x1c
        /*006a*/ 	.short	(.L_19 - .L_18)


	//   ....[0]....
.L_18:
        /*006c*/ 	.word	0x000000c0


	//   ....[1]....
        /*0070*/ 	.word	0x00000650


	//   ....[2]....
        /*0074*/ 	.word	0x00000900


	//   ....[3]....
        /*0078*/ 	.word	0x00000ad0


	//   ....[4]....
        /*007c*/ 	.word	0x00000bc0


	//----- nvinfo : EIATTR_CBANK_PARAM_SIZE
	.align		4
.L_19:
        /*0080*/ 	.byte	0x03, 0x19
        /*0082*/ 	.short	0x0028


	//----- nvinfo : EIATTR_PARAM_CBANK
	.align		4
        /*0084*/ 	.byte	0x04, 0x0a
        /*0086*/ 	.short	(.L_21 - .L_20)
	.align		4
.L_20:
        /*0088*/ 	.word	index@(.nv.constant0._Z21multiply_layer_kernelPfS_mS_m)
        /*008c*/ 	.short	0x0380
        /*008e*/ 	.short	0x0028


	//----- nvinfo : EIATTR_SW_WAR
	.align		4
.L_21:
        /*0090*/ 	.byte	0x04, 0x36
        /*0092*/ 	.short	(.L_23 - .L_22)
.L_22:
        /*0094*/ 	.word	0x00000008
.L_23:


//--------------------- .nv.callgraph             --------------------------
	.section	.nv.callgraph,"",@"SHT_CUDA_CALLGRAPH"
	.align	4
	.sectionentsize	8
	.align		4
        /*0000*/ 	.word	0x00000000
	.align		4
        /*0004*/ 	.word	0xffffffff
	.align		4
        /*0008*/ 	.word	0x00000000
	.align		4
        /*000c*/ 	.word	0xfffffffe
	.align		4
        /*0010*/ 	.word	0x00000000
	.align		4
        /*0014*/ 	.word	0xfffffffd
	.align		4
        /*0018*/ 	.word	0x00000000
	.align		4
        /*001c*/ 	.word	0xfffffffc


//--------------------- .text._Z21multiply_layer_kernelPfS_mS_m --------------------------
	.section	.text._Z21multiply_layer_kernelPfS_mS_m,"ax",@progbits
	.align	128
        .global         _Z21multiply_layer_kernelPfS_mS_m
        .type           _Z21multiply_layer_kernelPfS_mS_m,@function
        .size           _Z21multiply_layer_kernelPfS_mS_m,(.L_x_5 - _Z21multiply_layer_kernelPfS_mS_m)
        .other          _Z21multiply_layer_kernelPfS_mS_m,@"STO_CUDA_ENTRY STV_DEFAULT"
_Z21multiply_layer_kernelPfS_mS_m:
.text._Z21multiply_layer_kernelPfS_mS_m:
[----:B------:R-:W-:Y:S01]  /*0000*/  LDC R1, c[0x0][0x37c] ;  /* 0x0000df00ff017b82 */ /* 0x000fe20000000800 */
[----:B------:R-:W0:Y:S07]  /*0010*/  S2R R13, SR_TID.X ;  /* 0x00000000000d7919 */ /* 0x000e2e0000002100 */
[----:B------:R-:W0:Y:S08]  /*0020*/  S2UR UR4, SR_CTAID.X ;  /* 0x00000000000479c3 */ /* 0x000e300000002500 */
[----:B------:R-:W0:Y:S08]  /*0030*/  LDC R12, c[0x0][0x360] ;  /* 0x0000d800ff0c7b82 */ /* 0x000e300000000800 */
[----:B------:R-:W1:Y:S08]  /*0040*/  LDC.64 R2, c[0x0][0x390] ;  /* 0x0000e400ff027b82 */ /* 0x000e700000000a00 */
[----:B------:R-:W2:Y:S01]  /*0050*/  LDC.64 R10, c[0x0][0x3a0] ;  /* 0x0000e800ff0a7b82 */ /* 0x000ea20000000a00 */
[----:B0-----:R-:W-:-:S05]  /*0060*/  IMAD R12, R12, UR4, R13 ;  /* 0x000000040c0c7c24 */ /* 0x001fca000f8e020d */
[----:B------:R-:W-:Y:S02]  /*0070*/  SHF.R.S32.HI R13, RZ, 0x1f, R12 ;  /* 0x0000001fff0d7819 */ /* 0x000fe4000001140c */
[----:B-1----:R-:W-:-:S04]  /*0080*/  ISETP.NE.U32.AND P0, PT, R2, RZ, PT ;  /* 0x000000ff0200720c */ /* 0x002fc80003f05070 */
[----:B------:R-:W-:Y:S02]  /*0090*/  ISETP.NE.AND.EX P0, PT, R3, RZ, PT, P0 ;  /* 0x000000ff0300720c */ /* 0x000fe40003f05300 */
[----:B--2---:R-:W-:-:S04]  /*00a0*/  ISETP.GE.U32.AND P1, PT, R12, R10, PT ;  /* 0x0000000a0c00720c */ /* 0x004fc80003f26070 */
[----:B------:R-:W-:-:S13]  /*00b0*/  ISETP.GE.U32.OR.EX P0, PT, R13, R11, !P0, P1 ;  /* 0x0000000b0d00720c */ /* 0x000fda0004706510 */
[----:B------:R-:W-:Y:S05]  /*00c0*/  @P0 EXIT ;  /* 0x000000000000094d */ /* 0x000fea0003800000 */
[----:B------:R-:W0:Y:S01]  /*00d0*/  LDCU.64 UR4, c[0x0][0x398] ;  /* 0x00007300ff0477ac */ /* 0x000e220008000a00 */
[----:B------:R-:W-:Y:S01]  /*00e0*/  IADD3 R0, P0, PT, R2, -0x1, RZ ;  /* 0xffffffff02007810 */ /* 0x000fe20007f1e0ff */
[C---:B------:R-:W-:Y:S01]  /*00f0*/  IMAD.SHL.U32 R26, R12.reuse, 0x4, RZ ;  /* 0x000000040c1a7824 */ /* 0x040fe200078e00ff */
[----:B------:R-:W-:Y:S01]  /*0100*/  SHF.L.U64.HI R7, R12, 0x2, R13 ;  /* 0x000000020c077819 */ /* 0x000fe2000001020d */
[----:B------:R-:W1:Y:S01]  /*0110*/  LDCU.64 UR8, c[0x0][0x358] ;  /* 0x00006b00ff0877ac */ /* 0x000e620008000a00 */
[----:B------:R-:W-:Y:S01]  /*0120*/  ISETP.GE.U32.AND P1, PT, R0, 0x7, PT ;  /* 0x000000070000780c */ /* 0x000fe20003f26070 */
[----:B------:R-:W-:Y:S01]  /*0130*/  IMAD.MOV.U32 R4, RZ, RZ, RZ ;  /* 0x000000ffff047224 */ /* 0x000fe200078e00ff */
[----:B------:R-:W-:Y:S02]  /*0140*/  IADD3.X R3, PT, PT, R3, -0x1, RZ, P0, !PT ;  /* 0xffffffff03037810 */ /* 0x000fe400007fe4ff */
[----:B------:R-:W-:Y:S02]  /*0150*/  LOP3.LUT R0, R2, 0x7, RZ, 0xc0, !PT ;  /* 0x0000000702007812 */ /* 0x000fe400078ec0ff */
[----:B------:R-:W-:Y:S01]  /*0160*/  ISETP.GE.U32.AND.EX P1, PT, R3, RZ, PT, P1 ;  /* 0x000000ff0300720c */ /* 0x000fe20003f26110 */
[----:B------:R-:W-:Y:S01]  /*0170*/  IMAD.MOV.U32 R3, RZ, RZ, RZ ;  /* 0x000000ffff037224 */ /* 0x000fe200078e00ff */
[----:B------:R-:W-:-:S04]  /*0180*/  ISETP.NE.U32.AND P0, PT, R0, RZ, PT ;  /* 0x000000ff0000720c */ /* 0x000fc80003f05070 */
[----:B------:R-:W-:Y:S02]  /*0190*/  ISETP.NE.AND.EX P0, PT, RZ, RZ, PT, P0 ;  /* 0x000000ffff00720c */ /* 0x000fe40003f05300 */
[----:B0-----:R-:W-:-:S04]  /*01a0*/  IADD3 R14, P2, PT, R26, UR4, RZ ;  /* 0x000000041a0e7c10 */ /* 0x001fc8000ff5e0ff */
[----:B------:R-:W-:-:S05]  /*01b0*/  IADD3.X R15, PT, PT, R7, UR5, RZ, P2, !PT ;  /* 0x00000005070f7c10 */ /* 0x000fca00097fe4ff */
[----:B-1----:R0:W5:Y:S01]  /*01c0*/  LDG.E R23, desc[UR8][R14.64] ;  /* 0x000000080e177981 */ /* 0x002162000c1e1900 */
[----:B------:R-:W-:Y:S05]  /*01d0*/  @!P1 BRA `(.L_x_0) ;  /* 0x00000004001c9947 */ /* 0x000fea0003800000 */
[----:B------:R-:W1:Y:S01]  /*01e0*/  LDCU.128 UR4, c[0x0][0x380] ;  /* 0x00007000ff0477ac */ /* 0x000e620008000c00 */
[----:B------:R-:W2:Y:S01]  /*01f0*/  LDC R4, c[0x0][0x394] ;  /* 0x0000e500ff047b82 */ /* 0x000ea20000000800 */
[----:B------:R-:W-:Y:S01]  /*0200*/  IMAD.SHL.U32 R5, R11, 0x4, RZ ;  /* 0x000000040b057824 */ /* 0x000fe200078e00ff */
[----:B------:R-:W-:Y:S01]  /*0210*/  LOP3.LUT R3, R2, 0xfffffff8, RZ, 0xc0, !PT ;  /* 0xfffffff802037812 */ /* 0x000fe200078ec0ff */
[C---:B------:R-:W-:Y:S01]  /*0220*/  IMAD.WIDE.U32 R18, R10.reuse, 0x4, RZ ;  /* 0x000000040a127825 */ /* 0x040fe200078e00ff */
[----:B------:R-:W-:-:S03]  /*0230*/  SHF.L.U64.HI R6, R10, 0x5, R11 ;  /* 0x000000050a067819 */ /* 0x000fc6000001020b */
[----:B------:R-:W-:Y:S02]  /*0240*/  IMAD.IADD R8, R19, 0x1, R5 ;  /* 0x0000000113087824 */ /* 0x000fe400078e0205 */
[----:B------:R-:W-:Y:S01]  /*0250*/  IMAD.MOV.U32 R5, RZ, RZ, R3 ;  /* 0x000000ffff057224 */ /* 0x000fe200078e0003 */
[----:B-1----:R-:W-:Y:S01]  /*0260*/  UIADD3 UR4, UP0, UPT, UR4, 0x10, URZ ;  /* 0x0000001004047890 */ /* 0x002fe2000ff1e0ff */
[----:B------:R-:W-:-:S03]  /*0270*/  IADD3 R26, P1, PT, R26, UR6, RZ ;  /* 0x000000061a1a7c10 */ /* 0x000fc6000ff3e0ff */
[----:B------:R-:W-:Y:S01]  /*0280*/  UIADD3.X UR5, UPT, UPT, URZ, UR5, URZ, UP0, !UPT ;  /* 0x00000005ff057290 */ /* 0x000fe200087fe4ff */
[----:B------:R-:W-:Y:S01]  /*0290*/  IADD3.X R7, PT, PT, R7, UR7, RZ, P1, !PT ;  /* 0x0000000707077c10 */ /* 0x000fe20008ffe4ff */
[----:B------:R-:W-:Y:S02]  /*02a0*/  IMAD.U32 R16, RZ, RZ, UR4 ;  /* 0x00000004ff107e24 */ /* 0x000fe4000f8e00ff */
[----:B--2---:R-:W-:Y:S02]  /*02b0*/  IMAD.MOV.U32 R9, RZ, RZ, R4 ;  /* 0x000000ffff097224 */ /* 0x004fe400078e0004 */
[----:B------:R-:W-:-:S07]  /*02c0*/  IMAD.U32 R17, RZ, RZ, UR5 ;  /* 0x00000005ff117e24 */ /* 0x000fce000f8e00ff */
.L_x_1:
[----:B--2---:R-:W-:Y:S01]  /*02d0*/  IMAD.MOV.U32 R27, RZ, RZ, R7 ;  /* 0x000000ffff1b7224 */ /* 0x004fe200078e0007 */
[----:B------:R-:W2:Y:S04]  /*02e0*/  LDG.E R22, desc[UR8][R16.64+-0x10] ;  /* 0xfffff00810167981 */ /* 0x000ea8000c1e1900 */
[----:B------:R-:W2:Y:S01]  /*02f0*/  LDG.E R21, desc[UR8][R26.64] ;  /* 0x000000081a157981 */ /* 0x000ea2000c1e1900 */
[----:B------:R-:W-:Y:S01]  /*0300*/  IADD3 R20, P1, PT, R26, R18, RZ ;  /* 0x000000121a147210 */ /* 0x000fe20007f3e0ff */
[----:B--2--5:R-:W-:-:S04]  /*0310*/  FFMA R29, R22, R21, R23 ;  /* 0x00000015161d7223 */ /* 0x024fc80000000017 */
[----:B------:R-:W-:Y:S01]  /*0320*/  IMAD.X R21, R7, 0x1, R8, P1 ;  /* 0x0000000107157824 */ /* 0x000fe200008e0608 */
[----:B------:R1:W-:Y:S04]  /*0330*/  STG.E desc[UR8][R14.64], R29 ;  /* 0x0000001d0e007986 */ /* 0x0003e8000c101908 */
[----:B------:R-:W2:Y:S04]  /*0340*/  LDG.E R23, desc[UR8][R20.64] ;  /* 0x0000000814177981 */ /* 0x000ea8000c1e1900 */
[----:B------:R-:W2:Y:S01]  /*0350*/  LDG.E R24, desc[UR8][R16.64+-0xc] ;  /* 0xfffff40810187981 */ /* 0x000ea2000c1e1900 */
[----:B------:R-:W-:Y:S01]  /*0360*/  IADD3 R22, P1, PT, R20, R18, RZ ;  /* 0x0000001214167210 */ /* 0x000fe20007f3e0ff */
[----:B--2---:R-:W-:-:S04]  /*0370*/  FFMA R28, R24, R23, R29 ;  /* 0x00000017181c7223 */ /* 0x004fc8000000001d */
[----:B------:R-:W-:Y:S01]  /*0380*/  IMAD.X R23, R21, 0x1, R8, P1 ;  /* 0x0000000115177824 */ /* 0x000fe200008e0608 */
[----:B------:R2:W-:Y:S04]  /*0390*/  STG.E desc[UR8][R14.64], R28 ;  /* 0x0000001c0e007986 */ /* 0x0005e8000c101908 */
[----:B------:R-:W3:Y:S04]  /*03a0*/  LDG.E R27, desc[UR8][R22.64] ;  /* 0x00000008161b7981 */ /* 0x000ee8000c1e1900 */
[----:B------:R-:W3:Y:S01]  /*03b0*/  LDG.E R25, desc[UR8][R16.64+-0x8] ;  /* 0xfffff80810197981 */ /* 0x000ee2000c1e1900 */
[----:B------:R-:W-:Y:S01]  /*03c0*/  IADD3 R24, P1, PT, R22, R18, RZ ;  /* 0x0000001216187210 */ /* 0x000fe20007f3e0ff */
[----:B---3--:R-:W-:-:S04]  /*03d0*/  FFMA R27, R25, R27, R28 ;  /* 0x0000001b191b7223 */ /* 0x008fc8000000001c */
[----:B------:R-:W-:Y:S01]  /*03e0*/  IMAD.X R25, R23, 0x1, R8, P1 ;  /* 0x0000000117197824 */ /* 0x000fe200008e0608 */
[----:B------:R3:W-:Y:S04]  /*03f0*/  STG.E desc[UR8][R14.64], R27 ;  /* 0x0000001b0e007986 */ /* 0x0007e8000c101908 */
[----:B-1----:R-:W4:Y:S04]  /*0400*/  LDG.E R29, desc[UR8][R24.64] ;  /* 0x00000008181d7981 */ /* 0x002f28000c1e1900 */
[----:B------:R-:W4:Y:S01]  /*0410*/  LDG.E R21, desc[UR8][R16.64+-0x4] ;  /* 0xfffffc0810157981 */ /* 0x000f22000c1e1900 */
[----:B------:R-:W-:Y:S01]  /*0420*/  IADD3 R20, P1, PT, R24, R18, RZ ;  /* 0x0000001218147210 */ /* 0x000fe20007f3e0ff */
[----:B----4-:R-:W-:-:S04]  /*0430*/  FFMA R29, R21, R29, R27 ;  /* 0x0000001d151d7223 */ /* 0x010fc8000000001b */
[----:B------:R-:W-:Y:S01]  /*0440*/  IMAD.X R21, R25, 0x1, R8, P1 ;  /* 0x0000000119157824 */ /* 0x000fe200008e0608 */
[----:B------:R1:W-:Y:S04]  /*0450*/  STG.E desc[UR8][R14.64], R29 ;  /* 0x0000001d0e007986 */ /* 0x0003e8000c101908 */
[----:B------:R-:W4:Y:S04]  /*0460*/  LDG.E R23, desc[UR8][R20.64] ;  /* 0x0000000814177981 */ /* 0x000f28000c1e1900 */
[----:B--2---:R-:W4:Y:S01]  /*0470*/  LDG.E R28, desc[UR8][R16.64] ;  /* 0x00000008101c7981 */ /* 0x004f22000c1e1900 */
[----:B------:R-:W-:Y:S01]  /*0480*/  IADD3 R22, P1, PT, R20, R18, RZ ;  /* 0x0000001214167210 */ /* 0x000fe20007f3e0ff */
[----:B----4-:R-:W-:-:S04]  /*0490*/  FFMA R28, R28, R23, R29 ;  /* 0x000000171c1c7223 */ /* 0x010fc8000000001d */
[----:B------:R-:W-:Y:S01]  /*04a0*/  IMAD.X R23, R21, 0x1, R8, P1 ;  /* 0x0000000115177824 */ /* 0x000fe200008e0608 */
[----:B------:R2:W-:Y:S04]  /*04b0*/  STG.E desc[UR8][R14.64], R28 ;  /* 0x0000001c0e007986 */ /* 0x0005e8000c101908 */
[----:B---3--:R-:W3:Y:S04]  /*04c0*/  LDG.E R27, desc[UR8][R22.64] ;  /* 0x00000008161b7981 */ /* 0x008ee8000c1e1900 */
[----:B------:R-:W3:Y:S01]  /*04d0*/  LDG.E R25, desc[UR8][R16.64+0x4] ;  /* 0x0000040810197981 */ /* 0x000ee2000c1e1900 */
[----:B------:R-:W-:Y:S01]  /*04e0*/  IADD3 R24, P1, PT, R22, R18, RZ ;  /* 0x0000001216187210 */ /* 0x000fe20007f3e0ff */
[----:B---3--:R-:W-:-:S04]  /*04f0*/  FFMA R27, R25, R27, R28 ;  /* 0x0000001b191b7223 */ /* 0x008fc8000000001c */
[----:B------:R-:W-:Y:S01]  /*0500*/  IMAD.X R25, R23, 0x1, R8, P1 ;  /* 0x0000000117197824 */ /* 0x000fe200008e0608 */
[----:B------:R2:W-:Y:S04]  /*0510*/  STG.E desc[UR8][R14.64], R27 ;  /* 0x0000001b0e007986 */ /* 0x0005e8000c101908 */
[----:B-1----:R-:W3:Y:S04]  /*0520*/  LDG.E R29, desc[UR8][R24.64] ;  /* 0x00000008181d7981 */ /* 0x002ee8000c1e1900 */
[----:B------:R-:W3:Y:S01]  /*0530*/  LDG.E R21, desc[UR8][R16.64+0x8] ;  /* 0x0000080810157981 */ /* 0x000ee2000c1e1900 */
[----:B------:R-:W-:Y:S01]  /*0540*/  IADD3 R20, P1, PT, R24, R18, RZ ;  /* 0x0000001218147210 */ /* 0x000fe20007f3e0ff */
[----:B---3--:R-:W-:-:S04]  /*0550*/  FFMA R29, R21, R29, R27 ;  /* 0x0000001d151d7223 */ /* 0x008fc8000000001b */
[----:B------:R-:W-:Y:S01]  /*0560*/  IMAD.X R21, R25, 0x1, R8, P1 ;  /* 0x0000000119157824 */ /* 0x000fe200008e0608 */
[----:B------:R2:W-:Y:S04]  /*0570*/  STG.E desc[UR8][R14.64], R29 ;  /* 0x0000001d0e007986 */ /* 0x0005e8000c101908 */
[----:B------:R-:W3:Y:S04]  /*0580*/  LDG.E R20, desc[UR8][R20.64] ;  /* 0x0000000814147981 */ /* 0x000ee8000c1e1900 */
[----:B------:R1:W3:Y:S01]  /*0590*/  LDG.E R22, desc[UR8][R16.64+0xc] ;  /* 0x00000c0810167981 */ /* 0x0002e2000c1e1900 */
[----:B------:R-:W-:-:S04]  /*05a0*/  IADD3 R5, P1, PT, R5, -0x8, RZ ;  /* 0xfffffff805057810 */ /* 0x000fc80007f3e0ff */
[----:B------:R-:W-:Y:S02]  /*05b0*/  IADD3.X R9, PT, PT, R9, -0x1, RZ, P1, !PT ;  /* 0xffffffff09097810 */ /* 0x000fe40000ffe4ff */
[----:B------:R-:W-:-:S04]  /*05c0*/  ISETP.NE.U32.AND P1, PT, R5, RZ, PT ;  /* 0x000000ff0500720c */ /* 0x000fc80003f25070 */
[----:B------:R-:W-:Y:S02]  /*05d0*/  ISETP.NE.AND.EX P1, PT, R9, RZ, PT, P1 ;  /* 0x000000ff0900720c */ /* 0x000fe40003f25310 */
[----:B------:R-:W-:Y:S02]  /*05e0*/  LEA R26, P2, R10, R26, 0x5 ;  /* 0x0000001a0a1a7211 */ /* 0x000fe400078428ff */
[----:B-1----:R-:W-:-:S03]  /*05f0*/  IADD3 R16, P3, PT, R16, 0x20, RZ ;  /* 0x0000002010107810 */ /* 0x002fc60007f7e0ff */
[----:B------:R-:W-:Y:S02]  /*0600*/  IMAD.X R7, R7, 0x1, R6, P2 ;  /* 0x0000000107077824 */ /* 0x000fe400010e0606 */
[----:B------:R-:W-:Y:S02]  /*0610*/  IMAD.X R17, RZ, RZ, R17, P3 ;  /* 0x000000ffff117224 */ /* 0x000fe400018e0611 */
[----:B---3--:R-:W-:-:S05]  /*0620*/  FFMA R23, R22, R20, R29 ;  /* 0x0000001416177223 */ /* 0x008fca000000001d */
[----:B------:R2:W-:Y:S01]  /*0630*/  STG.E desc[UR8][R14.64], R23 ;  /* 0x000000170e007986 */ /* 0x0005e2000c101908 */
[----:B------:R-:W-:Y:S05]  /*0640*/  @P1 BRA `(.L_x_1) ;  /* 0xfffffffc00201947 */ /* 0x000fea000383ffff */
.L_x_0:
[----:B------:R-:W-:Y:S05]  /*0650*/  @!P0 EXIT ;  /* 0x000000000000894d */ /* 0x000fea0003800000 */
[----:B------:R-:W-:Y:S02]  /*0660*/  ISETP.GE.U32.AND P1, PT, R0, 0x4, PT ;  /* 0x000000040000780c */ /* 0x000fe40003f26070 */
[----:B------:R-:W-:Y:S02]  /*0670*/  LOP3.LUT R20, R2, 0x3, RZ, 0xc0, !PT ;  /* 0x0000000302147812 */ /* 0x000fe400078ec0ff */
[----:B------:R-:W-:Y:S02]  /*0680*/  ISETP.GE.U32.AND.EX P1, PT, RZ, RZ, PT, P1 ;  /* 0x000000ffff00720c */ /* 0x000fe40003f26110 */
[----:B------:R-:W-:-:S04]  /*0690*/  ISETP.NE.U32.AND P0, PT, R20, RZ, PT ;  /* 0x000000ff1400720c */ /* 0x000fc80003f05070 */
[----:B------:R-:W-:-:S07]  /*06a0*/  ISETP.NE.AND.EX P0, PT, RZ, RZ, PT, P0 ;  /* 0x000000ffff00720c */ /* 0x000fce0003f05300 */
[----:B------:R-:W-:Y:S06]  /*06b0*/  @!P1 BRA `(.L_x_2) ;  /* 0x0000000000909947 */ /* 0x000fec0003800000 */
[----:B------:R-:W1:Y:S01]  /*06c0*/  LDC.64 R6, c[0x0][0x380] ;  /* 0x0000e000ff067b82 */ /* 0x000e620000000a00 */
[-C--:B------:R-:W-:Y:S02]  /*06d0*/  IMAD R0, R4, R10.reuse, RZ ;  /* 0x0000000a04007224 */ /* 0x080fe400078e02ff */
[----:B------:R-:W-:-:S04]  /*06e0*/  IMAD.WIDE.U32 R16, R3, R10, R12 ;  /* 0x0000000a03107225 */ /* 0x000fc800078e000c */
[----:B------:R-:W-:Y:S01]  /*06f0*/  IMAD R5, R3, R11, R0 ;  /* 0x0000000b03057224 */ /* 0x000fe200078e0200 */
[----:B------:R-:W3:Y:S03]  /*0700*/  LDC.64 R8, c[0x0][0x388] ;  /* 0x0000e200ff087b82 */ /* 0x000ee60000000a00 */
[----:B------:R-:W-:Y:S01]  /*0710*/  IMAD.IADD R0, R17, 0x1, R5 ;  /* 0x0000000111007824 */ /* 0x000fe200078e0205 */
[----:B-1----:R-:W-:-:S04]  /*0720*/  LEA R6, P1, R3, R6, 0x2 ;  /* 0x0000000603067211 */ /* 0x002fc800078210ff */
[----:B------:R-:W-:Y:S02]  /*0730*/  LEA.HI.X R7, R3, R7, R4, 0x2, P1 ;  /* 0x0000000703077211 */ /* 0x000fe400008f1404 */
[----:B---3--:R-:W-:-:S04]  /*0740*/  LEA R8, P2, R16, R8, 0x2 ;  /* 0x0000000810087211 */ /* 0x008fc800078410ff */
[----:B------:R-:W-:Y:S02]  /*0750*/  LEA.HI.X R9, R16, R9, R0, 0x2, P2 ;  /* 0x0000000910097211 */ /* 0x000fe400010f1400 */
[----:B------:R-:W2:Y:S04]  /*0760*/  LDG.E R0, desc[UR8][R6.64] ;  /* 0x0000000806007981 */ /* 0x000ea8000c1e1900 */
[----:B------:R-:W2:Y:S01]  /*0770*/  LDG.E R18, desc[UR8][R8.64] ;  /* 0x0000000808127981 */ /* 0x000ea2000c1e1900 */
[C---:B------:R-:W-:Y:S01]  /*0780*/  IMAD.SHL.U32 R25, R10.reuse, 0x4, RZ ;  /* 0x000000040a197824 */ /* 0x040fe200078e00ff */
[----:B------:R-:W-:-:S04]  /*0790*/  SHF.L.U64.HI R5, R10, 0x2, R11 ;  /* 0x000000020a057819 */ /* 0x000fc8000001020b */
[----:B------:R-:W-:-:S05]  /*07a0*/  IADD3 R16, P1, PT, R25, R8, RZ ;  /* 0x0000000819107210 */ /* 0x000fca0007f3e0ff */
[----:B------:R-:W-:Y:S02]  /*07b0*/  IMAD.X R17, R5, 0x1, R9, P1 ;  /* 0x0000000105117824 */ /* 0x000fe400008e0609 */
[----:B--2--5:R-:W-:-:S05]  /*07c0*/  FFMA R23, R0, R18, R23 ;  /* 0x0000001200177223 */ /* 0x024fca0000000017 */
[----:B------:R1:W-:Y:S04]  /*07d0*/  STG.E desc[UR8][R14.64], R23 ;  /* 0x000000170e007986 */ /* 0x0003e8000c101908 */
[----:B------:R-:W2:Y:S04]  /*07e0*/  LDG.E R21, desc[UR8][R16.64] ;  /* 0x0000000810157981 */ /* 0x000ea8000c1e1900 */
[----:B------:R-:W2:Y:S01]  /*07f0*/  LDG.E R0, desc[UR8][R6.64+0x4] ;  /* 0x0000040806007981 */ /* 0x000ea2000c1e1900 */
[----:B------:R-:W-:-:S05]  /*0800*/  IADD3 R18, P1, PT, R16, R25, RZ ;  /* 0x0000001910127210 */ /* 0x000fca0007f3e0ff */
[----:B------:R-:W-:Y:S02]  /*0810*/  IMAD.X R19, R17, 0x1, R5, P1 ;  /* 0x0000000111137824 */ /* 0x000fe400008e0605 */
[----:B--2---:R-:W-:-:S05]  /*0820*/  FFMA R21, R0, R21, R23 ;  /* 0x0000001500157223 */ /* 0x004fca0000000017 */
[----:B------:R3:W-:Y:S04]  /*0830*/  STG.E desc[UR8][R14.64], R21 ;  /* 0x000000150e007986 */ /* 0x0007e8000c101908 */
[----:B------:R-:W2:Y:S04]  /*0840*/  LDG.E R22, desc[UR8][R18.64] ;  /* 0x0000000812167981 */ /* 0x000ea8000c1e1900 */
[----:B------:R-:W2:Y:S01]  /*0850*/  LDG.E R0, desc[UR8][R6.64+0x8] ;  /* 0x0000080806007981 */ /* 0x000ea2000c1e1900 */
[----:B------:R-:W-:-:S05]  /*0860*/  IADD3 R8, P1, PT, R18, R25, RZ ;  /* 0x0000001912087210 */ /* 0x000fca0007f3e0ff */
[----:B------:R-:W-:Y:S02]  /*0870*/  IMAD.X R9, R19, 0x1, R5, P1 ;  /* 0x0000000113097824 */ /* 0x000fe400008e0605 */
[----:B--2---:R-:W-:-:S05]  /*0880*/  FFMA R5, R0, R22, R21 ;  /* 0x0000001600057223 */ /* 0x004fca0000000015 */
[----:B------:R3:W-:Y:S04]  /*0890*/  STG.E desc[UR8][R14.64], R5 ;  /* 0x000000050e007986 */ /* 0x0007e8000c101908 */
[----:B------:R-:W1:Y:S04]  /*08a0*/  LDG.E R0, desc[UR8][R6.64+0xc] ;  /* 0x00000c0806007981 */ /* 0x000e68000c1e1900 */
[----:B------:R-:W1:Y:S01]  /*08b0*/  LDG.E R8, desc[UR8][R8.64] ;  /* 0x0000000808087981 */ /* 0x000e62000c1e1900 */
[----:B------:R-:W-:-:S05]  /*08c0*/  IADD3 R3, P1, PT, R3, 0x4, RZ ;  /* 0x0000000403037810 */ /* 0x000fca0007f3e0ff */
[----:B------:R-:W-:Y:S02]  /*08d0*/  IMAD.X R4, RZ, RZ, R4, P1 ;  /* 0x000000ffff047224 */ /* 0x000fe400008e0604 */
[----:B-1----:R-:W-:-:S05]  /*08e0*/  FFMA R23, R0, R8, R5 ;  /* 0x0000000800177223 */ /* 0x002fca0000000005 */
[----:B------:R3:W-:Y:S02]  /*08f0*/  STG.E desc[UR8][R14.64], R23 ;  /* 0x000000170e007986 */ /* 0x0007e4000c101908 */
.L_x_2:
[----:B------:R-:W-:Y:S05]  /*0900*/  @!P0 EXIT ;  /* 0x000000000000894d */ /* 0x000fea0003800000 */
[----:B------:R-:W-:Y:S02]  /*0910*/  ISETP.NE.U32.AND P1, PT, R20, 0x1, PT ;  /* 0x000000011400780c */ /* 0x000fe40003f25070 */
[----:B------:R-:W-:Y:S02]  /*0920*/  LOP3.LUT R2, R2, 0x1, RZ, 0xc0, !PT ;  /* 0x0000000102027812 */ /* 0x000fe400078ec0ff */
[----:B------:R-:W-:Y:S02]  /*0930*/  ISETP.NE.AND.EX P1, PT, RZ, RZ, PT, P1 ;  /* 0x000000ffff00720c */ /* 0x000fe40003f25310 */
[----:B------:R-:W-:-:S04]  /*0940*/  ISETP.NE.U32.AND P0, PT, R2, 0x1, PT ;  /* 0x000000010200780c */ /* 0x000fc80003f05070 */
[----:B------:R-:W-:-:S07]  /*0950*/  ISETP.NE.U32.AND.EX P0, PT, RZ, RZ, PT, P0 ;  /* 0x000000ffff00720c */ /* 0x000fce0003f05100 */
[----:B------:R-:W-:Y:S06]  /*0960*/  @!P1 BRA `(.L_x_3) ;  /* 0x0000000000589947 */ /* 0x000fec0003800000 */
[----:B------:R-:W1:Y:S01]  /*0970*/  LDC.64 R6, c[0x0][0x380] ;  /* 0x0000e000ff067b82 */ /* 0x000e620000000a00 */
[-C--:B------:R-:W-:Y:S02]  /*0980*/  IMAD R0, R4, R10.reuse, RZ ;  /* 0x0000000a04007224 */ /* 0x080fe400078e02ff */
[----:B------:R-:W-:-:S04]  /*0990*/  IMAD.WIDE.U32 R16, R3, R10, R12 ;  /* 0x0000000a03107225 */ /* 0x000fc800078e000c */
[----:B---3--:R-:W-:Y:S01]  /*09a0*/  IMAD R5, R3, R11, R0 ;  /* 0x0000000b03057224 */ /* 0x008fe200078e0200 */
[----:B------:R-:W3:Y:S03]  /*09b0*/  LDC.64 R8, c[0x0][0x388] ;  /* 0x0000e200ff087b82 */ /* 0x000ee60000000a00 */
[----:B------:R-:W-:Y:S01]  /*09c0*/  IMAD.IADD R5, R17, 0x1, R5 ;  /* 0x0000000111057824 */ /* 0x000fe200078e0205 */
[----:B-1----:R-:W-:-:S04]  /*09d0*/  LEA R6, P1, R3, R6, 0x2 ;  /* 0x0000000603067211 */ /* 0x002fc800078210ff */
[----:B------:R-:W-:Y:S02]  /*09e0*/  LEA.HI.X R7, R3, R7, R4, 0x2, P1 ;  /* 0x0000000703077211 */ /* 0x000fe400008f1404 */
[----:B---3--:R-:W-:-:S03]  /*09f0*/  LEA R18, P2, R16, R8, 0x2 ;  /* 0x0000000810127211 */ /* 0x008fc600078410ff */
[----:B------:R-:W3:Y:S01]  /*0a00*/  LDG.E R0, desc[UR8][R6.64] ;  /* 0x0000000806007981 */ /* 0x000ee2000c1e1900 */
[----:B------:R-:W-:-:S05]  /*0a10*/  LEA.HI.X R19, R16, R9, R5, 0x2, P2 ;  /* 0x0000000910137211 */ /* 0x000fca00010f1405 */
[----:B------:R-:W3:Y:S01]  /*0a20*/  LDG.E R2, desc[UR8][R18.64] ;  /* 0x0000000812027981 */ /* 0x000ee2000c1e1900 */
[----:B------:R-:W-:-:S04]  /*0a30*/  LEA R8, P1, R10, R18, 0x2 ;  /* 0x000000120a087211 */ /* 0x000fc800078210ff */
[----:B------:R-:W-:Y:S01]  /*0a40*/  LEA.HI.X R9, R10, R19, R11, 0x2, P1 ;  /* 0x000000130a097211 */ /* 0x000fe200008f140b */
[----:B---3-5:R-:W-:-:S05]  /*0a50*/  FFMA R5, R0, R2, R23 ;  /* 0x0000000200057223 */ /* 0x028fca0000000017 */
[----:B------:R1:W-:Y:S04]  /*0a60*/  STG.E desc[UR8][R14.64], R5 ;  /* 0x000000050e007986 */ /* 0x0003e8000c101908 */
[----:B------:R-:W2:Y:S04]  /*0a70*/  LDG.E R0, desc[UR8][R6.64+0x4] ;  /* 0x0000040806007981 */ /* 0x000ea8000c1e1900 */
[----:B------:R-:W2:Y:S01]  /*0a80*/  LDG.E R8, desc[UR8][R8.64] ;  /* 0x0000000808087981 */ /* 0x000ea2000c1e1900 */
[----:B------:R-:W-:-:S05]  /*0a90*/  IADD3 R3, P1, PT, R3, 0x2, RZ ;  /* 0x0000000203037810 */ /* 0x000fca0007f3e0ff */
[----:B------:R-:W-:Y:S02]  /*0aa0*/  IMAD.X R4, RZ, RZ, R4, P1 ;  /* 0x000000ffff047224 */ /* 0x000fe400008e0604 */
[----:B--2---:R-:W-:-:S05]  /*0ab0*/  FFMA R23, R0, R8, R5 ;  /* 0x0000000800177223 */ /* 0x004fca0000000005 */
[----:B------:R1:W-:Y:S02]  /*0ac0*/  STG.E desc[UR8][R14.64], R23 ;  /* 0x000000170e007986 */ /* 0x0003e4000c101908 */
.L_x_3:
[----:B------:R-:W-:Y:S05]  /*0ad0*/  @P0 EXIT ;  /* 0x000000000000094d */ /* 0x000fea0003800000 */
[----:B------:R-:W4:Y:S01]  /*0ae0*/  LDC.64 R8, c[0x0][0x380] ;  /* 0x0000e000ff087b82 */ /* 0x000f220000000a00 */
[-C--:B------:R-:W-:Y:S02]  /*0af0*/  IMAD R0, R4, R10.reuse, RZ ;  /* 0x0000000a04007224 */ /* 0x080fe400078e02ff */
[----:B------:R-:W-:-:S04]  /*0b00*/  IMAD.WIDE.U32 R12, R3, R10, R12 ;  /* 0x0000000a030c7225 */ /* 0x000fc800078e000c */
[----:B------:R-:W-:Y:S01]  /*0b10*/  IMAD R11, R3, R11, R0 ;  /* 0x0000000b030b7224 */ /* 0x000fe200078e0200 */
[----:B------:R-:W0:Y:S03]  /*0b20*/  LDC.64 R6, c[0x0][0x388] ;  /* 0x0000e200ff067b82 */ /* 0x000e260000000a00 */
[----:B------:R-:W-:Y:S01]  /*0b30*/  IMAD.IADD R0, R13, 0x1, R11 ;  /* 0x000000010d007824 */ /* 0x000fe200078e020b */
[----:B----4-:R-:W-:-:S04]  /*0b40*/  LEA R8, P0, R3, R8, 0x2 ;  /* 0x0000000803087211 */ /* 0x010fc800078010ff */
[----:B------:R-:W-:Y:S02]  /*0b50*/  LEA.HI.X R9, R3, R9, R4, 0x2, P0 ;  /* 0x0000000903097211 */ /* 0x000fe400000f1404 */
[----:B0-----:R-:W-:-:S03]  /*0b60*/  LEA R6, P1, R12, R6, 0x2 ;  /* 0x000000060c067211 */ /* 0x001fc600078210ff */
[----:B------:R-:W1:Y:S01]  /*0b70*/  LDG.E R8, desc[UR8][R8.64] ;  /* 0x0000000808087981 */ /* 0x000e62000c1e1900 */
[----:B------:R-:W-:-:S05]  /*0b80*/  LEA.HI.X R7, R12, R7, R0, 0x2, P1 ;  /* 0x000000070c077211 */ /* 0x000fca00008f1400 */
[----:B------:R-:W1:Y:S02]  /*0b90*/  LDG.E R6, desc[UR8][R6.64] ;  /* 0x0000000806067981 */ /* 0x000e64000c1e1900 */
[----:B-123-5:R-:W-:-:S05]  /*0ba0*/  FFMA R23, R8, R6, R23 ;  /* 0x0000000608177223 */ /* 0x02efca0000000017 */
[----:B------:R-:W-:Y:S01]  /*0bb0*/  STG.E desc[UR8][R14.64], R23 ;  /* 0x000000170e007986 */ /* 0x000fe2000c101908 */
[----:B------:R-:W-:Y:S05]  /*0bc0*/  EXIT ;  /* 0x000000000000794d */ /* 0x000fea0003800000 */
.L_x_4:
[----:B------:R-:W-:-:S00]  /*0bd0*/  BRA `(.L_x_4) ;  /* 0xfffffffc00fc7947 */ /* 0x000fc0000383ffff */
[----:B------:R-:W-:-:S00]  /*0be0*/  NOP ;  /* 0x0000000000007918 */ /* 0x000fc00000000000 */
        /* <DEDUP_REMOVED lines=9> */
.L_x_5:


//--------------------- .nv.shared.reserved.0     --------------------------
	.section	.nv.shared.reserved.0,"aw",@nobits
	.weak		__nv_reservedSMEM_offset_0_alias
	.size		__nv_reservedSMEM_offset_0_alias, 0, 64
	.other		__nv_reservedSMEM_offset_0_alias,@"STO_CUDA_RESERVED_SHARED STV_DEFAULT"
__nv_reservedSMEM_offset_0_alias:
	.zero		0
	.zero		64


//--------------------- .nv.constant0._Z21multiply_layer_kernelPfS_mS_m --------------------------
	.section	.nv.constant0._Z21multiply_layer_kernelPfS_mS_m,"a",@progbits
	.sectionflags	@""
	.align	4
.nv.constant0._Z21multiply_layer_kernelPfS_mS_m:
	.zero		936


//--------------------- SYMBOLS --------------------------

	.type		.nv.reservedSmem.offset0,@object
	.size		.nv.reservedSmem.offset0,0x4
